//
// Generated by NVIDIA NVVM Compiler
//
// Compiler Build ID: CL-36424714
// Cuda compilation tools, release 13.0, V13.0.88
// Based on NVVM 20.0.0
//

.version 9.0
.target sm_100
.address_size 64

	// .globl	_Z15brent_kung_scanPfS_j
// _ZZ15brent_kung_scanPfS_jE4temp has been demoted

.visible .entry _Z15brent_kung_scanPfS_j(
	.param .u64 .ptr .align 1 _Z15brent_kung_scanPfS_j_param_0,
	.param .u64 .ptr .align 1 _Z15brent_kung_scanPfS_j_param_1,
	.param .u32 _Z15brent_kung_scanPfS_j_param_2
)
{
	.reg .pred 	%p<10>;
	.reg .b32 	%r<37>;
	.reg .b32 	%f<14>;
	.reg .b64 	%rd<9>;
	// demoted variable
	.shared .align 4 .b8 _ZZ15brent_kung_scanPfS_jE4temp[4096];
	ld.param.u64 	%rd1, [_Z15brent_kung_scanPfS_j_param_0];
	ld.param.u64 	%rd2, [_Z15brent_kung_scanPfS_j_param_1];
	ld.param.u32 	%r13, [_Z15brent_kung_scanPfS_j_param_2];
	mov.u32 	%r14, %ctaid.x;
	mov.u32 	%r1, %ntid.x;
	mov.u32 	%r2, %tid.x;
	mad.lo.s32 	%r3, %r14, %r1, %r2;
	setp.ge.u32 	%p1, %r3, %r13;
	mov.f32 	%f13, 0f00000000;
	@%p1 bra 	$L__BB0_2;
	cvta.to.global.u64 	%rd3, %rd1;
	mul.wide.u32 	%rd4, %r3, 4;
	add.s64 	%rd5, %rd3, %rd4;
	ld.global.f32 	%f13, [%rd5];
$L__BB0_2:
	shl.b32 	%r15, %r2, 2;
	mov.u32 	%r16, _ZZ15brent_kung_scanPfS_jE4temp;
	add.s32 	%r4, %r16, %r15;
	st.shared.f32 	[%r4], %f13;
	bar.sync 	0;
	setp.lt.u32 	%p2, %r1, 2;
	@%p2 bra 	$L__BB0_7;
	add.s32 	%r5, %r2, 1;
	mov.b32 	%r35, 1;
$L__BB0_4:
	shl.b32 	%r7, %r35, 1;
	mul.lo.s32 	%r8, %r7, %r5;
	add.s32 	%r18, %r8, -1;
	setp.ge.u32 	%p3, %r18, %r1;
	@%p3 bra 	$L__BB0_6;
	sub.s32 	%r19, %r8, %r35;
	shl.b32 	%r20, %r19, 2;
	add.s32 	%r22, %r16, %r20;
	ld.shared.f32 	%f4, [%r22+-4];
	shl.b32 	%r23, %r35, 2;
	add.s32 	%r24, %r22, %r23;
	ld.shared.f32 	%f5, [%r24+-4];
	add.f32 	%f6, %f4, %f5;
	st.shared.f32 	[%r24+-4], %f6;
$L__BB0_6:
	bar.sync 	0;
	setp.lt.u32 	%p4, %r7, %r1;
	mov.u32 	%r35, %r7;
	@%p4 bra 	$L__BB0_4;
$L__BB0_7:
	add.s32 	%r25, %r1, -1;
	setp.ne.s32 	%p5, %r2, %r25;
	@%p5 bra 	$L__BB0_9;
	mov.b32 	%r26, 0;
	st.shared.u32 	[%r4], %r26;
$L__BB0_9:
	bar.sync 	0;
	setp.lt.u32 	%p6, %r1, 2;
	@%p6 bra 	$L__BB0_14;
	add.s32 	%r9, %r2, 1;
	mov.u32 	%r36, %r1;
$L__BB0_11:
	shr.u32 	%r11, %r36, 1;
	and.b32  	%r27, %r36, 2046;
	mul.lo.s32 	%r12, %r27, %r9;
	add.s32 	%r28, %r12, %r11;
	add.s32 	%r29, %r28, -1;
	setp.ge.u32 	%p7, %r29, %r1;
	@%p7 bra 	$L__BB0_13;
	shl.b32 	%r30, %r12, 2;
	add.s32 	%r32, %r16, %r30;
	ld.shared.f32 	%f7, [%r32+-4];
	shl.b32 	%r33, %r11, 2;
	add.s32 	%r34, %r32, %r33;
	ld.shared.f32 	%f8, [%r34+-4];
	add.f32 	%f9, %f7, %f8;
	st.shared.f32 	[%r32+-4], %f9;
	st.shared.f32 	[%r34+-4], %f7;
$L__BB0_13:
	bar.sync 	0;
	setp.gt.u32 	%p8, %r36, 3;
	mov.u32 	%r36, %r11;
	@%p8 bra 	$L__BB0_11;
$L__BB0_14:
	setp.ge.u32 	%p9, %r3, %r13;
	ld.shared.f32 	%f10, [%r4];
	add.f32 	%f11, %f13, %f10;
	bar.sync 	0;
	st.shared.f32 	[%r4], %f11;
	bar.sync 	0;
	@%p9 bra 	$L__BB0_16;
	ld.shared.f32 	%f12, [%r4];
	cvta.to.global.u64 	%rd6, %rd2;
	mul.wide.u32 	%rd7, %r3, 4;
	add.s64 	%rd8, %rd6, %rd7;
	st.global.f32 	[%rd8], %f12;
$L__BB0_16:
	ret;

}


// ===== COMPILED SASS (sm_100) =====

	.target	sm_100

	.elftype	@"ET_EXEC"


//--------------------- .note.nv.tkinfo           --------------------------
	.section	.note.nv.tkinfo,"",@"SHT_NOTE"
	.sectionflags	@"SHF_NOTE_NV_TKINFO"
	.tkinfo
        /*0018*/ 	.word	0x00000002
        /*0030*/ 	.string	""
        /*0030*/ 	.string	"ptxas"
        /*0030*/ 	.string	"Cuda compilation tools, release 13.0, V13.0.88"
        /*0030*/ 	.string	"Build cuda_13.0.r13.0/compiler.36424714_0"
        /*0030*/ 	.string	"-arch sm_100 -m 64 "



//--------------------- .note.nv.cuinfo           --------------------------
	.section	.note.nv.cuinfo,"",@"SHT_NOTE"
	.sectionflags	@"SHF_NOTE_NV_CUINFO"
        /*0018*/ 	.short	0x0002
        /*001a*/ 	.short	0x0064
        /*001c*/ 	.short	0x0082
	.zero		2


//--------------------- .nv.info                  --------------------------
	.section	.nv.info,"",@"SHT_CUDA_INFO"
	.align	4


	//----- nvinfo : EIATTR_REGCOUNT
	.align		4
        /*0000*/ 	.byte	0x04, 0x2f
        /*0002*/ 	.short	(.L_1 - .L_0)
	.align		4
.L_0:
        /*0004*/ 	.word	index@(_Z15brent_kung_scanPfS_j)
        /*0008*/ 	.word	0x0000000f


	//----- nvinfo : EIATTR_FRAME_SIZE
	.align		4
.L_1:
        /*000c*/ 	.byte	0x04, 0x11
        /*000e*/ 	.short	(.L_3 - .L_2)
	.align		4
.L_2:
        /*0010*/ 	.word	index@(_Z15brent_kung_scanPfS_j)
        /*0014*/ 	.word	0x00000000


	//----- nvinfo : EIATTR_MIN_STACK_SIZE
	.align		4
.L_3:
        /*0018*/ 	.byte	0x04, 0x12
        /*001a*/ 	.short	(.L_5 - .L_4)
	.align		4
.L_4:
        /*001c*/ 	.word	index@(_Z15brent_kung_scanPfS_j)
        /*0020*/ 	.word	0x00000000
.L_5:


//--------------------- .nv.compat                --------------------------
	.section	.nv.compat,"",@"SHT_CUDA_COMPAT_INFO"
	.align	4
        /*0000*/ 	.byte	0x02, 0x09, 0x00, 0x00, 0x02, 0x02, 0x01, 0x00, 0x02, 0x05, 0x05, 0x00, 0x03, 0x07, 0x01, 0x01
        /*0010*/ 	.byte	0x02, 0x03, 0x00, 0x00, 0x02, 0x06, 0x01, 0x00, 0x04, 0x0b, 0x08, 0x00, 0x09, 0x00, 0x00, 0x00
        /*0020*/ 	.byte	0x00, 0x00, 0x00, 0x00


//--------------------- .nv.info._Z15brent_kung_scanPfS_j --------------------------
	.section	.nv.info._Z15brent_kung_scanPfS_j,"",@"SHT_CUDA_INFO"
	.sectionflags	@""
	.align	4


	//----- nvinfo : EIATTR_CUDA_API_VERSION
	.align		4
        /*0000*/ 	.byte	0x04, 0x37
        /*0002*/ 	.short	(.L_7 - .L_6)
.L_6:
        /*0004*/ 	.word	0x00000082


	//----- nvinfo : EIATTR_KPARAM_INFO
	.align		4
.L_7:
        /*0008*/ 	.byte	0x04, 0x17
        /*000a*/ 	.short	(.L_9 - .L_8)
.L_8:
        /*000c*/ 	.word	0x00000000
        /*0010*/ 	.short	0x0002
        /*0012*/ 	.short	0x0010
        /*0014*/ 	.byte	0x00, 0xf0, 0x11, 0x00


	//----- nvinfo : EIATTR_KPARAM_INFO
	.align		4
.L_9:
        /*0018*/ 	.byte	0x04, 0x17
        /*001a*/ 	.short	(.L_11 - .L_10)
.L_10:
        /*001c*/ 	.word	0x00000000
        /*0020*/ 	.short	0x0001
        /*0022*/ 	.short	0x0008
        /*0024*/ 	.byte	0x00, 0xf5, 0x21, 0x00


	//----- nvinfo : EIATTR_KPARAM_INFO
	.align		4
.L_11:
        /*0028*/ 	.byte	0x04, 0x17
        /*002a*/ 	.short	(.L_13 - .L_12)
.L_12:
        /*002c*/ 	.word	0x00000000
        /*0030*/ 	.short	0x0000
        /*0032*/ 	.short	0x0000
        /*0034*/ 	.byte	0x00, 0xf5, 0x21, 0x00


	//----- nvinfo : EIATTR_SPARSE_MMA_MASK
	.align		4
.L_13:
        /*0038*/ 	.byte	0x03, 0x50
        /*003a*/ 	.short	0x0000


	//----- nvinfo : EIATTR_MAXREG_COUNT
	.align		4
        /*003c*/ 	.byte	0x03, 0x1b
        /*003e*/ 	.short	0x00ff


	//----- nvinfo : EIATTR_NUM_BARRIERS
	.align		4
        /*0040*/ 	.byte	0x02, 0x4c
        /*0042*/ 	.byte	0x01
	.zero		1


	//----- nvinfo : EIATTR_MERCURY_ISA_VERSION
	.align		4
        /*0044*/ 	.byte	0x03, 0x5f
        /*0046*/ 	.short	0x0101


	//----- nvinfo : EIATTR_VRC_CTA_INIT_COUNT
	.align		4
        /*0048*/ 	.byte	0x02, 0x4a
	.zero		1
	.zero		1


	//----- nvinfo : EIATTR_EXIT_INSTR_OFFSETS
	.align		4
        /*004c*/ 	.byte	0x04, 0x1c
        /*004e*/ 	.short	(.L_15 - .L_14)


	//   ....[0]....
.L_14:
        /*0050*/ 	.word	0x00000440


	//   ....[1]....
        /*0054*/ 	.word	0x00000490


	//----- nvinfo : EIATTR_CBANK_PARAM_SIZE
	.align		4
.L_15:
        /*0058*/ 	.byte	0x03, 0x19
        /*005a*/ 	.short	0x0014


	//----- nvinfo : EIATTR_PARAM_CBANK
	.align		4
        /*005c*/ 	.byte	0x04, 0x0a
        /*005e*/ 	.short	(.L_17 - .L_16)
	.align		4
.L_16:
        /*0060*/ 	.word	index@(.nv.constant0._Z15brent_kung_scanPfS_j)
        /*0064*/ 	.short	0x0380
        /*0066*/ 	.short	0x0014


	//----- nvinfo : EIATTR_SW_WAR
	.align		4
.L_17:
        /*0068*/ 	.byte	0x04, 0x36
        /*006a*/ 	.short	(.L_19 - .L_18)
.L_18:
        /*006c*/ 	.word	0x00000008
.L_19:


//--------------------- .nv.callgraph             --------------------------
	.section	.nv.callgraph,"",@"SHT_CUDA_CALLGRAPH"
	.align	4
	.sectionentsize	8
	.align		4
        /*0000*/ 	.word	0x00000000
	.align		4
        /*0004*/ 	.word	0xffffffff
	.align		4
        /*0008*/ 	.word	0x00000000
	.align		4
        /*000c*/ 	.word	0xfffffffe
	.align		4
        /*0010*/ 	.word	0x00000000
	.align		4
        /*0014*/ 	.word	0xfffffffd
	.align		4
        /*0018*/ 	.word	0x00000000
	.align		4
        /*001c*/ 	.word	0xfffffffc


//--------------------- .text._Z15brent_kung_scanPfS_j --------------------------
	.section	.text._Z15brent_kung_scanPfS_j,"ax",@progbits
	.align	128
        .global         _Z15brent_kung_scanPfS_j
        .type           _Z15brent_kung_scanPfS_j,@function
        .size           _Z15brent_kung_scanPfS_j,(.L_x_5 - _Z15brent_kung_scanPfS_j)
        .other          _Z15brent_kung_scanPfS_j,@"STO_CUDA_ENTRY STV_DEFAULT"
_Z15brent_kung_scanPfS_j:
.text._Z15brent_kung_scanPfS_j:
[----:B------:R-:W-:Y:S01]  /*0000*/  LDC R1, c[0x0][0x37c] ;  /* 0x0000df00ff017b82 */ /* 0x000fe20000000800 */
[----:B------:R-:W0:Y:S07]  /*0010*/  S2R R10, SR_TID.X ;  /* 0x00000000000a7919 */ /* 0x000e2e0000002100 */
[----:B------:R-:W0:Y:S01]  /*0020*/  S2UR UR4, SR_CTAID.X ;  /* 0x00000000000479c3 */ /* 0x000e220000002500 */
[----:B------:R-:W1:Y:S01]  /*0030*/  LDCU UR5, c[0x0][0x390] ;  /* 0x00007200ff0577ac */ /* 0x000e620008000800 */
[----:B------:R-:W-:Y:S01]  /*0040*/  IMAD.MOV.U32 R2, RZ, RZ, RZ ;  /* 0x000000ffff027224 */ /* 0x000fe200078e00ff */
[----:B------:R-:W2:Y:S05]  /*0050*/  LDCU.64 UR6, c[0x0][0x358] ;  /* 0x00006b00ff0677ac */ /* 0x000eaa0008000a00 */
[----:B------:R-:W0:Y:S02]  /*0060*/  LDC R3, c[0x0][0x360] ;  /* 0x0000d800ff037b82 */ /* 0x000e240000000800 */
[----:B0-----:R-:W-:-:S05]  /*0070*/  IMAD R0, R3, UR4, R10 ;  /* 0x0000000403007c24 */ /* 0x001fca000f8e020a */
[----:B-1----:R-:W-:-:S13]  /*0080*/  ISETP.GE.U32.AND P0, PT, R0, UR5, PT ;  /* 0x0000000500007c0c */ /* 0x002fda000bf06070 */
[----:B------:R-:W0:Y:S02]  /*0090*/  @!P0 LDC.64 R4, c[0x0][0x380] ;  /* 0x0000e000ff048b82 */ /* 0x000e240000000a00 */
[----:B0-----:R-:W-:-:S05]  /*00a0*/  @!P0 IMAD.WIDE.U32 R4, R0, 0x4, R4 ;  /* 0x0000000400048825 */ /* 0x001fca00078e0004 */
[----:B--2---:R-:W2:Y:S01]  /*00b0*/  @!P0 LDG.E R2, desc[UR6][R4.64] ;  /* 0x0000000604028981 */ /* 0x004ea2000c1e1900 */
[----:B------:R-:W0:Y:S01]  /*00c0*/  S2UR UR5, SR_CgaCtaId ;  /* 0x00000000000579c3 */ /* 0x000e220000008800 */
[----:B------:R-:W-:Y:S01]  /*00d0*/  UMOV UR4, 0x400 ;  /* 0x0000040000047882 */ /* 0x000fe20000000000 */
[C---:B------:R-:W-:Y:S01]  /*00e0*/  ISETP.GE.U32.AND P2, PT, R3.reuse, 0x2, PT ;  /* 0x000000020300780c */ /* 0x040fe20003f46070 */
[C---:B------:R-:W-:Y:S01]  /*00f0*/  VIADD R6, R3.reuse, 0xffffffff ;  /* 0xffffffff03067836 */ /* 0x040fe20000000000 */
[----:B------:R-:W-:-:S04]  /*0100*/  ISETP.GE.U32.AND P1, PT, R3, 0x2, PT ;  /* 0x000000020300780c */ /* 0x000fc80003f26070 */
[----:B------:R-:W-:Y:S01]  /*0110*/  ISETP.NE.AND P0, PT, R10, R6, PT ;  /* 0x000000060a00720c */ /* 0x000fe20003f05270 */
[----:B0-----:R-:W-:-:S06]  /*0120*/  ULEA UR4, UR5, UR4, 0x18 ;  /* 0x0000000405047291 */ /* 0x001fcc000f8ec0ff */
[----:B------:R-:W-:-:S05]  /*0130*/  LEA R7, R10, UR4, 0x2 ;  /* 0x000000040a077c11 */ /* 0x000fca000f8e10ff */
[----:B--2---:R0:W-:Y:S01]  /*0140*/  STS [R7], R2 ;  /* 0x0000000207007388 */ /* 0x0041e20000000800 */
[----:B------:R-:W-:Y:S06]  /*0150*/  BAR.SYNC.DEFER_BLOCKING 0x0 ;  /* 0x0000000000007b1d */ /* 0x000fec0000010000 */
[----:B------:R-:W-:Y:S05]  /*0160*/  @!P2 BRA `(.L_x_0) ;  /* 0x000000000044a947 */ /* 0x000fea0003800000 */
[----:B------:R-:W-:Y:S02]  /*0170*/  HFMA2 R5, -RZ, RZ, 0, 5.9604644775390625e-08 ;  /* 0x00000001ff057431 */ /* 0x000fe400000001ff */
[----:B------:R-:W-:-:S07]  /*0180*/  VIADD R4, R10, 0x1 ;  /* 0x000000010a047836 */ /* 0x000fce0000000000 */
.L_x_1:
[----:B------:R-:W-:-:S04]  /*0190*/  IMAD.SHL.U32 R11, R5, 0x2, RZ ;  /* 0x00000002050b7824 */ /* 0x000fc800078e00ff */
[----:B------:R-:W-:-:S04]  /*01a0*/  IMAD R8, R4, R11, RZ ;  /* 0x0000000b04087224 */ /* 0x000fc800078e02ff */
[----:B------:R-:W-:-:S05]  /*01b0*/  VIADD R6, R8, 0xffffffff ;  /* 0xffffffff08067836 */ /* 0x000fca0000000000 */
[----:B------:R-:W-:-:S13]  /*01c0*/  ISETP.GE.U32.AND P2, PT, R6, R3, PT ;  /* 0x000000030600720c */ /* 0x000fda0003f46070 */
[----:B------:R-:W-:-:S04]  /*01d0*/  @!P2 IADD3 R6, PT, PT, R8, -R5, RZ ;  /* 0x800000050806a210 */ /* 0x000fc80007ffe0ff */
[----:B------:R-:W-:-:S05]  /*01e0*/  @!P2 LEA R6, R6, UR4, 0x2 ;  /* 0x000000040606ac11 */ /* 0x000fca000f8e10ff */
[----:B------:R-:W-:Y:S02]  /*01f0*/  @!P2 IMAD R8, R5, 0x4, R6 ;  /* 0x000000040508a824 */ /* 0x000fe400078e0206 */
[----:B------:R-:W-:Y:S04]  /*0200*/  @!P2 LDS R6, [R6+-0x4] ;  /* 0xfffffc000606a984 */ /* 0x000fe80000000800 */
[----:B------:R-:W1:Y:S02]  /*0210*/  @!P2 LDS R5, [R8+-0x4] ;  /* 0xfffffc000805a984 */ /* 0x000e640000000800 */
[----:B-1----:R-:W-:Y:S01]  /*0220*/  @!P2 FADD R9, R6, R5 ;  /* 0x000000050609a221 */ /* 0x002fe20000000000 */
[----:B------:R-:W-:-:S04]  /*0230*/  IMAD.MOV.U32 R5, RZ, RZ, R11 ;  /* 0x000000ffff057224 */ /* 0x000fc800078e000b */
[----:B------:R1:W-:Y:S01]  /*0240*/  @!P2 STS [R8+-0x4], R9 ;  /* 0xfffffc090800a388 */ /* 0x0003e20000000800 */
[----:B------:R-:W-:Y:S01]  /*0250*/  BAR.SYNC.DEFER_BLOCKING 0x0 ;  /* 0x0000000000007b1d */ /* 0x000fe20000010000 */
[----:B------:R-:W-:-:S13]  /*0260*/  ISETP.GE.U32.AND P2, PT, R11, R3, PT ;  /* 0x000000030b00720c */ /* 0x000fda0003f46070 */
[----:B-1----:R-:W-:Y:S05]  /*0270*/  @!P2 BRA `(.L_x_1) ;  /* 0xfffffffc00c4a947 */ /* 0x002fea000383ffff */
.L_x_0:
[----:B------:R1:W-:Y:S01]  /*0280*/  @!P0 STS [R7], RZ ;  /* 0x000000ff07008388 */ /* 0x0003e20000000800 */
[----:B------:R-:W-:Y:S06]  /*0290*/  BAR.SYNC.DEFER_BLOCKING 0x0 ;  /* 0x0000000000007b1d */ /* 0x000fec0000010000 */
[----:B------:R-:W-:Y:S05]  /*02a0*/  @!P1 BRA `(.L_x_2) ;  /* 0x0000000000489947 */ /* 0x000fea0003800000 */
[----:B------:R-:W-:Y:S01]  /*02b0*/  IADD3 R12, PT, PT, R10, 0x1, RZ ;  /* 0x000000010a0c7810 */ /* 0x000fe20007ffe0ff */
[----:B------:R-:W-:-:S07]  /*02c0*/  IMAD.MOV.U32 R4, RZ, RZ, R3 ;  /* 0x000000ffff047224 */ /* 0x000fce00078e0003 */
.L_x_3:
[----:B------:R-:W-:Y:S02]  /*02d0*/  LOP3.LUT R5, R4, 0x7fe, RZ, 0xc0, !PT ;  /* 0x000007fe04057812 */ /* 0x000fe400078ec0ff */
[----:B------:R-:W-:-:S03]  /*02e0*/  SHF.R.U32.HI R10, RZ, 0x1, R4 ;  /* 0x00000001ff0a7819 */ /* 0x000fc60000011604 */
[----:B------:R-:W-:-:S05]  /*02f0*/  IMAD R5, R12, R5, RZ ;  /* 0x000000050c057224 */ /* 0x000fca00078e02ff */
[----:B------:R-:W-:-:S04]  /*0300*/  IADD3 R6, PT, PT, R5, -0x1, R10 ;  /* 0xffffffff05067810 */ /* 0x000fc80007ffe00a */
[----:B------:R-:W-:-:S13]  /*0310*/  ISETP.GE.U32.AND P0, PT, R6, R3, PT ;  /* 0x000000030600720c */ /* 0x000fda0003f06070 */
[----:B------:R-:W-:-:S05]  /*0320*/  @!P0 LEA R5, R5, UR4, 0x2 ;  /* 0x0000000405058c11 */ /* 0x000fca000f8e10ff */
[----:B------:R-:W-:Y:S01]  /*0330*/  @!P0 IMAD R9, R10, 0x4, R5 ;  /* 0x000000040a098824 */ /* 0x000fe200078e0205 */
[----:B------:R-:W-:Y:S04]  /*0340*/  @!P0 LDS R6, [R5+-0x4] ;  /* 0xfffffc0005068984 */ /* 0x000fe80000000800 */
[----:B------:R-:W2:Y:S02]  /*0350*/  @!P0 LDS R11, [R9+-0x4] ;  /* 0xfffffc00090b8984 */ /* 0x000ea40000000800 */
[----:B--2---:R-:W-:-:S05]  /*0360*/  @!P0 FADD R8, R6, R11 ;  /* 0x0000000b06088221 */ /* 0x004fca0000000000 */
[----:B------:R2:W-:Y:S04]  /*0370*/  @!P0 STS [R5+-0x4], R8 ;  /* 0xfffffc0805008388 */ /* 0x0005e80000000800 */
[----:B------:R2:W-:Y:S01]  /*0380*/  @!P0 STS [R9+-0x4], R6 ;  /* 0xfffffc0609008388 */ /* 0x0005e20000000800 */
[----:B------:R-:W-:Y:S01]  /*0390*/  BAR.SYNC.DEFER_BLOCKING 0x0 ;  /* 0x0000000000007b1d */ /* 0x000fe20000010000 */
[----:B------:R-:W-:Y:S02]  /*03a0*/  ISETP.GT.U32.AND P0, PT, R4, 0x3, PT ;  /* 0x000000030400780c */ /* 0x000fe40003f04070 */
[----:B------:R-:W-:-:S11]  /*03b0*/  MOV R4, R10 ;  /* 0x0000000a00047202 */ /* 0x000fd60000000f00 */
[----:B--2---:R-:W-:Y:S05]  /*03c0*/  @P0 BRA `(.L_x_3) ;  /* 0xfffffffc00c00947 */ /* 0x004fea000383ffff */
.L_x_2:
[----:B------:R-:W0:Y:S01]  /*03d0*/  LDS R3, [R7] ;  /* 0x0000000007037984 */ /* 0x000e220000000800 */
[----:B------:R-:W2:Y:S01]  /*03e0*/  LDCU UR4, c[0x0][0x390] ;  /* 0x00007200ff0477ac */ /* 0x000ea20008000800 */
[----:B------:R-:W-:Y:S01]  /*03f0*/  BAR.SYNC.DEFER_BLOCKING 0x0 ;  /* 0x0000000000007b1d */ /* 0x000fe20000010000 */
[----:B--2---:R-:W-:Y:S01]  /*0400*/  ISETP.GE.U32.AND P0, PT, R0, UR4, PT ;  /* 0x0000000400007c0c */ /* 0x004fe2000bf06070 */
[----:B0-----:R-:W-:-:S05]  /*0410*/  FADD R2, R3, R2 ;  /* 0x0000000203027221 */ /* 0x001fca0000000000 */
[----:B------:R0:W-:Y:S01]  /*0420*/  STS [R7], R2 ;  /* 0x0000000207007388 */ /* 0x0001e20000000800 */
[----:B------:R-:W-:Y:S06]  /*0430*/  BAR.SYNC.DEFER_BLOCKING 0x0 ;  /* 0x0000000000007b1d */ /* 0x000fec0000010000 */
[----:B------:R-:W-:Y:S05]  /*0440*/  @P0 EXIT ;  /* 0x000000000000094d */ /* 0x000fea0003800000 */
[----:B01----:R-:W0:Y:S01]  /*0450*/  LDS R7, [R7] ;  /* 0x0000000007077984 */ /* 0x003e220000000800 */
[----:B------:R-:W1:Y:S02]  /*0460*/  LDC.64 R2, c[0x0][0x388] ;  /* 0x0000e200ff027b82 */ /* 0x000e640000000a00 */
[----:B-1----:R-:W-:-:S05]  /*0470*/  IMAD.WIDE.U32 R2, R0, 0x4, R2 ;  /* 0x0000000400027825 */ /* 0x002fca00078e0002 */
[----:B0-----:R-:W-:Y:S01]  /*0480*/  STG.E desc[UR6][R2.64], R7 ;  /* 0x0000000702007986 */ /* 0x001fe2000c101906 */
[----:B------:R-:W-:Y:S05]  /*0490*/  EXIT ;  /* 0x000000000000794d */ /* 0x000fea0003800000 */
.L_x_4:
[----:B------:R-:W-:-:S00]  /*04a0*/  BRA `(.L_x_4) ;  /* 0xfffffffc00fc7947 */ /* 0x000fc0000383ffff */
[----:B------:R-:W-:-:S00]  /*04b0*/  NOP ;  /* 0x0000000000007918 */ /* 0x000fc00000000000 */
        /* <DEDUP_REMOVED lines=12> */
.L_x_5:


//--------------------- .nv.shared._Z15brent_kung_scanPfS_j --------------------------
	.section	.nv.shared._Z15brent_kung_scanPfS_j,"aw",@nobits
	.sectionflags	@""
	.align	4
.nv.shared._Z15brent_kung_scanPfS_j:
	.zero		5120


//--------------------- .nv.shared.reserved.0     --------------------------
	.section	.nv.shared.reserved.0,"aw",@nobits
	.weak		__nv_reservedSMEM_offset_0_alias
	.size		__nv_reservedSMEM_offset_0_alias, 0, 64
	.other		__nv_reservedSMEM_offset_0_alias,@"STO_CUDA_RESERVED_SHARED STV_DEFAULT"
__nv_reservedSMEM_offset_0_alias:
	.zero		0
	.zero		64


//--------------------- .nv.constant0._Z15brent_kung_scanPfS_j --------------------------
	.section	.nv.constant0._Z15brent_kung_scanPfS_j,"a",@progbits
	.sectionflags	@""
	.align	4
.nv.constant0._Z15brent_kung_scanPfS_j:
	.zero		916


//--------------------- SYMBOLS --------------------------

	.type		.nv.reservedSmem.offset0,@object
	.size		.nv.reservedSmem.offset0,0x4
	.type		.nv.reservedSmem.cap,@object
	.size		.nv.reservedSmem.cap,0x4
